//
// Generated by NVIDIA NVVM Compiler
//
// Compiler Build ID: CL-36424714
// Cuda compilation tools, release 13.0, V13.0.88
// Based on NVVM 20.0.0
//

.version 9.0
.target sm_100
.address_size 64

	// .globl	_Z9addKernelPdPKdS1_i

.visible .entry _Z9addKernelPdPKdS1_i(
	.param .u64 .ptr .align 1 _Z9addKernelPdPKdS1_i_param_0,
	.param .u64 .ptr .align 1 _Z9addKernelPdPKdS1_i_param_1,
	.param .u64 .ptr .align 1 _Z9addKernelPdPKdS1_i_param_2,
	.param .u32 _Z9addKernelPdPKdS1_i_param_3
)
{
	.reg .pred 	%p<2>;
	.reg .b32 	%r<6>;
	.reg .b64 	%rd<11>;
	.reg .b64 	%fd<4>;

	ld.param.u64 	%rd1, [_Z9addKernelPdPKdS1_i_param_0];
	ld.param.u64 	%rd2, [_Z9addKernelPdPKdS1_i_param_1];
	ld.param.u64 	%rd3, [_Z9addKernelPdPKdS1_i_param_2];
	ld.param.u32 	%r2, [_Z9addKernelPdPKdS1_i_param_3];
	mov.u32 	%r3, %ctaid.x;
	mov.u32 	%r4, %ntid.x;
	mov.u32 	%r5, %tid.x;
	mad.lo.s32 	%r1, %r3, %r4, %r5;
	setp.ge.s32 	%p1, %r1, %r2;
	@%p1 bra 	$L__BB0_2;
	cvta.to.global.u64 	%rd4, %rd2;
	cvta.to.global.u64 	%rd5, %rd3;
	cvta.to.global.u64 	%rd6, %rd1;
	mul.wide.s32 	%rd7, %r1, 8;
	add.s64 	%rd8, %rd4, %rd7;
	ld.global.f64 	%fd1, [%rd8];
	add.s64 	%rd9, %rd5, %rd7;
	ld.global.f64 	%fd2, [%rd9];
	add.f64 	%fd3, %fd1, %fd2;
	add.s64 	%rd10, %rd6, %rd7;
	st.global.f64 	[%rd10], %fd3;
$L__BB0_2:
	ret;

}


// ===== COMPILED SASS (sm_100) =====

	.target	sm_100

	.elftype	@"ET_EXEC"


//--------------------- .note.nv.tkinfo           --------------------------
	.section	.note.nv.tkinfo,"",@"SHT_NOTE"
	.sectionflags	@"SHF_NOTE_NV_TKINFO"
	.tkinfo
        /*0018*/ 	.word	0x00000002
        /*0030*/ 	.string	""
        /*0030*/ 	.string	"ptxas"
        /*0030*/ 	.string	"Cuda compilation tools, release 13.0, V13.0.88"
        /*0030*/ 	.string	"Build cuda_13.0.r13.0/compiler.36424714_0"
        /*0030*/ 	.string	"-arch sm_100 -m 64 "



//--------------------- .note.nv.cuinfo           --------------------------
	.section	.note.nv.cuinfo,"",@"SHT_NOTE"
	.sectionflags	@"SHF_NOTE_NV_CUINFO"
        /*0018*/ 	.short	0x0002
        /*001a*/ 	.short	0x0064
        /*001c*/ 	.short	0x0082
	.zero		2


//--------------------- .nv.info                  --------------------------
	.section	.nv.info,"",@"SHT_CUDA_INFO"
	.align	4


	//----- nvinfo : EIATTR_REGCOUNT
	.align		4
        /*0000*/ 	.byte	0x04, 0x2f
        /*0002*/ 	.short	(.L_1 - .L_0)
	.align		4
.L_0:
        /*0004*/ 	.word	index@(_Z9addKernelPdPKdS1_i)
        /*0008*/ 	.word	0x0000000e


	//----- nvinfo : EIATTR_FRAME_SIZE
	.align		4
.L_1:
        /*000c*/ 	.byte	0x04, 0x11
        /*000e*/ 	.short	(.L_3 - .L_2)
	.align		4
.L_2:
        /*0010*/ 	.word	index@(_Z9addKernelPdPKdS1_i)
        /*0014*/ 	.word	0x00000000


	//----- nvinfo : EIATTR_MIN_STACK_SIZE
	.align		4
.L_3:
        /*0018*/ 	.byte	0x04, 0x12
        /*001a*/ 	.short	(.L_5 - .L_4)
	.align		4
.L_4:
        /*001c*/ 	.word	index@(_Z9addKernelPdPKdS1_i)
        /*0020*/ 	.word	0x00000000
.L_5:


//--------------------- .nv.compat                --------------------------
	.section	.nv.compat,"",@"SHT_CUDA_COMPAT_INFO"
	.align	4
        /*0000*/ 	.byte	0x02, 0x09, 0x00, 0x00, 0x02, 0x02, 0x01, 0x00, 0x02, 0x05, 0x05, 0x00, 0x03, 0x07, 0x01, 0x01
        /*0010*/ 	.byte	0x02, 0x03, 0x00, 0x00, 0x02, 0x06, 0x01, 0x00, 0x04, 0x0b, 0x08, 0x00, 0x01, 0x00, 0x00, 0x00
        /*0020*/ 	.byte	0x00, 0x00, 0x00, 0x00


//--------------------- .nv.info._Z9addKernelPdPKdS1_i --------------------------
	.section	.nv.info._Z9addKernelPdPKdS1_i,"",@"SHT_CUDA_INFO"
	.sectionflags	@""
	.align	4


	//----- nvinfo : EIATTR_CUDA_API_VERSION
	.align		4
        /*0000*/ 	.byte	0x04, 0x37
        /*0002*/ 	.short	(.L_7 - .L_6)
.L_6:
        /*0004*/ 	.word	0x00000082


	//----- nvinfo : EIATTR_KPARAM_INFO
	.align		4
.L_7:
        /*0008*/ 	.byte	0x04, 0x17
        /*000a*/ 	.short	(.L_9 - .L_8)
.L_8:
        /*000c*/ 	.word	0x00000000
        /*0010*/ 	.short	0x0003
        /*0012*/ 	.short	0x0018
        /*0014*/ 	.byte	0x00, 0xf0, 0x11, 0x00


	//----- nvinfo : EIATTR_KPARAM_INFO
	.align		4
.L_9:
        /*0018*/ 	.byte	0x04, 0x17
        /*001a*/ 	.short	(.L_11 - .L_10)
.L_10:
        /*001c*/ 	.word	0x00000000
        /*0020*/ 	.short	0x0002
        /*0022*/ 	.short	0x0010
        /*0024*/ 	.byte	0x00, 0xf5, 0x21, 0x00


	//----- nvinfo : EIATTR_KPARAM_INFO
	.align		4
.L_11:
        /*0028*/ 	.byte	0x04, 0x17
        /*002a*/ 	.short	(.L_13 - .L_12)
.L_12:
        /*002c*/ 	.word	0x00000000
        /*0030*/ 	.short	0x0001
        /*0032*/ 	.short	0x0008
        /*0034*/ 	.byte	0x00, 0xf5, 0x21, 0x00


	//----- nvinfo : EIATTR_KPARAM_INFO
	.align		4
.L_13:
        /*0038*/ 	.byte	0x04, 0x17
        /*003a*/ 	.short	(.L_15 - .L_14)
.L_14:
        /*003c*/ 	.word	0x00000000
        /*0040*/ 	.short	0x0000
        /*0042*/ 	.short	0x0000
        /*0044*/ 	.byte	0x00, 0xf5, 0x21, 0x00


	//----- nvinfo : EIATTR_SPARSE_MMA_MASK
	.align		4
.L_15:
        /*0048*/ 	.byte	0x03, 0x50
        /*004a*/ 	.short	0x0000


	//----- nvinfo : EIATTR_MAXREG_COUNT
	.align		4
        /*004c*/ 	.byte	0x03, 0x1b
        /*004e*/ 	.short	0x00ff


	//----- nvinfo : EIATTR_MERCURY_ISA_VERSION
	.align		4
        /*0050*/ 	.byte	0x03, 0x5f
        /*0052*/ 	.short	0x0101


	//----- nvinfo : EIATTR_VRC_CTA_INIT_COUNT
	.align		4
        /*0054*/ 	.byte	0x02, 0x4a
	.zero		1
	.zero		1


	//----- nvinfo : EIATTR_EXIT_INSTR_OFFSETS
	.align		4
        /*0058*/ 	.byte	0x04, 0x1c
        /*005a*/ 	.short	(.L_17 - .L_16)


	//   ....[0]....
.L_16:
        /*005c*/ 	.word	0x00000070


	//   ....[1]....
        /*0060*/ 	.word	0x00000130


	//----- nvinfo : EIATTR_CBANK_PARAM_SIZE
	.align		4
.L_17:
        /*0064*/ 	.byte	0x03, 0x19
        /*0066*/ 	.short	0x001c


	//----- nvinfo : EIATTR_PARAM_CBANK
	.align		4
        /*0068*/ 	.byte	0x04, 0x0a
        /*006a*/ 	.short	(.L_19 - .L_18)
	.align		4
.L_18:
        /*006c*/ 	.word	index@(.nv.constant0._Z9addKernelPdPKdS1_i)
        /*0070*/ 	.short	0x0380
        /*0072*/ 	.short	0x001c


	//----- nvinfo : EIATTR_SW_WAR
	.align		4
.L_19:
        /*0074*/ 	.byte	0x04, 0x36
        /*0076*/ 	.short	(.L_21 - .L_20)
.L_20:
        /*0078*/ 	.word	0x00000008
.L_21:


//--------------------- .nv.callgraph             --------------------------
	.section	.nv.callgraph,"",@"SHT_CUDA_CALLGRAPH"
	.align	4
	.sectionentsize	8
	.align		4
        /*0000*/ 	.word	0x00000000
	.align		4
        /*0004*/ 	.word	0xffffffff
	.align		4
        /*0008*/ 	.word	0x00000000
	.align		4
        /*000c*/ 	.word	0xfffffffe
	.align		4
        /*0010*/ 	.word	0x00000000
	.align		4
        /*0014*/ 	.word	0xfffffffd
	.align		4
        /*0018*/ 	.word	0x00000000
	.align		4
        /*001c*/ 	.word	0xfffffffc


//--------------------- .text._Z9addKernelPdPKdS1_i --------------------------
	.section	.text._Z9addKernelPdPKdS1_i,"ax",@progbits
	.align	128
        .global         _Z9addKernelPdPKdS1_i
        .type           _Z9addKernelPdPKdS1_i,@function
        .size           _Z9addKernelPdPKdS1_i,(.L_x_1 - _Z9addKernelPdPKdS1_i)
        .other          _Z9addKernelPdPKdS1_i,@"STO_CUDA_ENTRY STV_DEFAULT"
_Z9addKernelPdPKdS1_i:
.text._Z9addKernelPdPKdS1_i:
[----:B------:R-:W-:Y:S01]  /*0000*/  LDC R1, c[0x0][0x37c] ;  /* 0x0000df00ff017b82 */ /* 0x000fe20000000800 */
[----:B------:R-:W0:Y:S07]  /*0010*/  S2R R0, SR_TID.X ;  /* 0x0000000000007919 */ /* 0x000e2e0000002100 */
[----:B------:R-:W0:Y:S01]  /*0020*/  S2UR UR4, SR_CTAID.X ;  /* 0x00000000000479c3 */ /* 0x000e220000002500 */
[----:B------:R-:W1:Y:S07]  /*0030*/  LDCU UR5, c[0x0][0x398] ;  /* 0x00007300ff0577ac */ /* 0x000e6e0008000800 */
[----:B------:R-:W0:Y:S02]  /*0040*/  LDC R11, c[0x0][0x360] ;  /* 0x0000d800ff0b7b82 */ /* 0x000e240000000800 */
[----:B0-----:R-:W-:-:S05]  /*0050*/  IMAD R11, R11, UR4, R0 ;  /* 0x000000040b0b7c24 */ /* 0x001fca000f8e0200 */
[----:B-1----:R-:W-:-:S13]  /*0060*/  ISETP.GE.AND P0, PT, R11, UR5, PT ;  /* 0x000000050b007c0c */ /* 0x002fda000bf06270 */
[----:B------:R-:W-:Y:S05]  /*0070*/  @P0 EXIT ;  /* 0x000000000000094d */ /* 0x000fea0003800000 */
[----:B------:R-:W0:Y:S01]  /*0080*/  LDC.64 R2, c[0x0][0x388] ;  /* 0x0000e200ff027b82 */ /* 0x000e220000000a00 */
[----:B------:R-:W1:Y:S07]  /*0090*/  LDCU.64 UR4, c[0x0][0x358] ;  /* 0x00006b00ff0477ac */ /* 0x000e6e0008000a00 */
[----:B------:R-:W2:Y:S08]  /*00a0*/  LDC.64 R4, c[0x0][0x390] ;  /* 0x0000e400ff047b82 */ /* 0x000eb00000000a00 */
[----:B------:R-:W3:Y:S01]  /*00b0*/  LDC.64 R8, c[0x0][0x380] ;  /* 0x0000e000ff087b82 */ /* 0x000ee20000000a00 */
[----:B0-----:R-:W-:-:S06]  /*00c0*/  IMAD.WIDE R2, R11, 0x8, R2 ;  /* 0x000000080b027825 */ /* 0x001fcc00078e0202 */
[----:B-1----:R-:W4:Y:S01]  /*00d0*/  LDG.E.64 R2, desc[UR4][R2.64] ;  /* 0x0000000402027981 */ /* 0x002f22000c1e1b00 */
[----:B--2---:R-:W-:-:S06]  /*00e0*/  IMAD.WIDE R4, R11, 0x8, R4 ;  /* 0x000000080b047825 */ /* 0x004fcc00078e0204 */
[----:B------:R-:W4:Y:S01]  /*00f0*/  LDG.E.64 R4, desc[UR4][R4.64] ;  /* 0x0000000404047981 */ /* 0x000f22000c1e1b00 */
[----:B---3--:R-:W-:Y:S01]  /*0100*/  IMAD.WIDE R8, R11, 0x8, R8 ;  /* 0x000000080b087825 */ /* 0x008fe200078e0208 */
[----:B----4-:R-:W-:-:S07]  /*0110*/  DADD R6, R2, R4 ;  /* 0x0000000002067229 */ /* 0x010fce0000000004 */
[----:B------:R-:W-:Y:S01]  /*0120*/  STG.E.64 desc[UR4][R8.64], R6 ;  /* 0x0000000608007986 */ /* 0x000fe2000c101b04 */
[----:B------:R-:W-:Y:S05]  /*0130*/  EXIT ;  /* 0x000000000000794d */ /* 0x000fea0003800000 */
.L_x_0:
[----:B------:R-:W-:-:S00]  /*0140*/  BRA `(.L_x_0) ;  /* 0xfffffffc00fc7947 */ /* 0x000fc0000383ffff */
[----:B------:R-:W-:-:S00]  /*0150*/  NOP ;  /* 0x0000000000007918 */ /* 0x000fc00000000000 */
        /* <DEDUP_REMOVED lines=10> */
.L_x_1:


//--------------------- .nv.shared.reserved.0     --------------------------
	.section	.nv.shared.reserved.0,"aw",@nobits
	.weak		__nv_reservedSMEM_offset_0_alias
	.size		__nv_reservedSMEM_offset_0_alias, 0, 64
	.other		__nv_reservedSMEM_offset_0_alias,@"STO_CUDA_RESERVED_SHARED STV_DEFAULT"
__nv_reservedSMEM_offset_0_alias:
	.zero		0
	.zero		64


//--------------------- .nv.constant0._Z9addKernelPdPKdS1_i --------------------------
	.section	.nv.constant0._Z9addKernelPdPKdS1_i,"a",@progbits
	.sectionflags	@""
	.align	4
.nv.constant0._Z9addKernelPdPKdS1_i:
	.zero		924


//--------------------- SYMBOLS --------------------------

	.type		.nv.reservedSmem.offset0,@object
	.size		.nv.reservedSmem.offset0,0x4
